//
// Generated by NVIDIA NVVM Compiler
//
// Compiler Build ID: CL-36424714
// Cuda compilation tools, release 13.0, V13.0.88
// Based on NVVM 20.0.0
//

.version 9.0
.target sm_100
.address_size 64

	// .globl	_Z13kernel_staticv
.extern .func  (.param .b32 func_retval0) vprintf
(
	.param .b64 vprintf_param_0,
	.param .b64 vprintf_param_1
)
;
// _ZZ13kernel_staticvE6data_1 has been demoted
// _ZZ13kernel_staticvE6data_2 has been demoted
.global .align 1 .b8 $str[41] = {83, 84, 65, 84, 73, 67, 32, 100, 97, 116, 97, 95, 49, 91, 37, 100, 93, 32, 61, 32, 37, 100, 44, 32, 100, 97, 116, 97, 95, 50, 91, 37, 100, 93, 32, 61, 32, 37, 100, 10};
.extern .shared .align 16 .b8 data_2[];
.extern .shared .align 16 .b8 data_1[];
.global .align 1 .b8 $str$1[48] = {68, 89, 78, 65, 77, 73, 67, 32, 87, 82, 79, 78, 71, 32, 100, 97, 116, 97, 95, 49, 91, 37, 100, 93, 32, 61, 32, 37, 100, 44, 32, 100, 97, 116, 97, 95, 50, 91, 37, 100, 93, 32, 61, 32, 37, 100, 10};
.extern .shared .align 16 .b8 data[];
.global .align 1 .b8 $str$2[48] = {68, 89, 78, 65, 77, 73, 67, 32, 82, 73, 71, 72, 84, 32, 100, 97, 116, 97, 95, 49, 91, 37, 100, 93, 32, 61, 32, 37, 100, 44, 32, 100, 97, 116, 97, 95, 50, 91, 37, 100, 93, 32, 61, 32, 37, 100, 10};

.visible .entry _Z13kernel_staticv()
{
	.local .align 16 .b8 	__local_depot0[16];
	.reg .b64 	%SP;
	.reg .b64 	%SPL;
	.reg .b32 	%r<12>;
	.reg .b64 	%rd<5>;
	// demoted variable
	.shared .align 4 .b8 _ZZ13kernel_staticvE6data_1[128];
	// demoted variable
	.shared .align 4 .b8 _ZZ13kernel_staticvE6data_2[128];
	mov.u64 	%SPL, __local_depot0;
	cvta.local.u64 	%SP, %SPL;
	add.u64 	%rd1, %SP, 0;
	add.u64 	%rd2, %SPL, 0;
	mov.u32 	%r1, %tid.x;
	shl.b32 	%r2, %r1, 2;
	mov.u32 	%r3, _ZZ13kernel_staticvE6data_2;
	add.s32 	%r4, %r3, %r2;
	mov.b32 	%r5, 42;
	st.shared.u32 	[%r4], %r5;
	mov.u32 	%r6, _ZZ13kernel_staticvE6data_1;
	add.s32 	%r7, %r6, %r2;
	st.shared.u32 	[%r7], %r1;
	bar.sync 	0;
	ld.shared.u32 	%r8, [%r7];
	ld.shared.u32 	%r9, [%r4];
	st.local.v4.u32 	[%rd2], {%r1, %r8, %r1, %r9};
	mov.u64 	%rd3, $str;
	cvta.global.u64 	%rd4, %rd3;
	{ // callseq 0, 0
	.param .b64 param0;
	st.param.b64 	[param0], %rd4;
	.param .b64 param1;
	st.param.b64 	[param1], %rd1;
	.param .b32 retval0;
	call.uni (retval0), 
	vprintf, 
	(
	param0, 
	param1
	);
	ld.param.b32 	%r10, [retval0];
	} // callseq 0
	ret;

}
	// .globl	_Z20kernel_dynamic_WRONGv
.visible .entry _Z20kernel_dynamic_WRONGv()
{
	.local .align 16 .b8 	__local_depot1[16];
	.reg .b64 	%SP;
	.reg .b64 	%SPL;
	.reg .b32 	%r<12>;
	.reg .b64 	%rd<5>;

	mov.u64 	%SPL, __local_depot1;
	cvta.local.u64 	%SP, %SPL;
	add.u64 	%rd1, %SP, 0;
	add.u64 	%rd2, %SPL, 0;
	mov.u32 	%r1, %tid.x;
	shl.b32 	%r2, %r1, 2;
	mov.u32 	%r3, data_2;
	add.s32 	%r4, %r3, %r2;
	mov.b32 	%r5, 42;
	st.shared.u32 	[%r4], %r5;
	mov.u32 	%r6, data_1;
	add.s32 	%r7, %r6, %r2;
	st.shared.u32 	[%r7], %r1;
	bar.sync 	0;
	ld.shared.u32 	%r8, [%r7];
	ld.shared.u32 	%r9, [%r4];
	st.local.v4.u32 	[%rd2], {%r1, %r8, %r1, %r9};
	mov.u64 	%rd3, $str$1;
	cvta.global.u64 	%rd4, %rd3;
	{ // callseq 1, 0
	.param .b64 param0;
	st.param.b64 	[param0], %rd4;
	.param .b64 param1;
	st.param.b64 	[param1], %rd1;
	.param .b32 retval0;
	call.uni (retval0), 
	vprintf, 
	(
	param0, 
	param1
	);
	ld.param.b32 	%r10, [retval0];
	} // callseq 1
	ret;

}
	// .globl	_Z20kernel_dynamic_RIGHTv
.visible .entry _Z20kernel_dynamic_RIGHTv()
{
	.local .align 16 .b8 	__local_depot2[16];
	.reg .b64 	%SP;
	.reg .b64 	%SPL;
	.reg .b32 	%r<10>;
	.reg .b64 	%rd<5>;

	mov.u64 	%SPL, __local_depot2;
	cvta.local.u64 	%SP, %SPL;
	add.u64 	%rd1, %SP, 0;
	add.u64 	%rd2, %SPL, 0;
	mov.u32 	%r1, %tid.x;
	shl.b32 	%r2, %r1, 2;
	mov.u32 	%r3, data;
	add.s32 	%r4, %r3, %r2;
	mov.b32 	%r5, 42;
	st.shared.u32 	[%r4+128], %r5;
	st.shared.u32 	[%r4], %r1;
	bar.sync 	0;
	ld.shared.u32 	%r6, [%r4];
	ld.shared.u32 	%r7, [%r4+128];
	st.local.v4.u32 	[%rd2], {%r1, %r6, %r1, %r7};
	mov.u64 	%rd3, $str$2;
	cvta.global.u64 	%rd4, %rd3;
	{ // callseq 2, 0
	.param .b64 param0;
	st.param.b64 	[param0], %rd4;
	.param .b64 param1;
	st.param.b64 	[param1], %rd1;
	.param .b32 retval0;
	call.uni (retval0), 
	vprintf, 
	(
	param0, 
	param1
	);
	ld.param.b32 	%r8, [retval0];
	} // callseq 2
	ret;

}


// ===== COMPILED SASS (sm_100) =====

	.target	sm_100

	.elftype	@"ET_EXEC"


//--------------------- .note.nv.tkinfo           --------------------------
	.section	.note.nv.tkinfo,"",@"SHT_NOTE"
	.sectionflags	@"SHF_NOTE_NV_TKINFO"
	.tkinfo
        /*0018*/ 	.word	0x00000002
        /*0030*/ 	.string	""
        /*0030*/ 	.string	"ptxas"
        /*0030*/ 	.string	"Cuda compilation tools, release 13.0, V13.0.88"
        /*0030*/ 	.string	"Build cuda_13.0.r13.0/compiler.36424714_0"
        /*0030*/ 	.string	"-arch sm_100 -m 64 "



//--------------------- .note.nv.cuinfo           --------------------------
	.section	.note.nv.cuinfo,"",@"SHT_NOTE"
	.sectionflags	@"SHF_NOTE_NV_CUINFO"
        /*0018*/ 	.short	0x0002
        /*001a*/ 	.short	0x0064
        /*001c*/ 	.short	0x0082
	.zero		2


//--------------------- .nv.info                  --------------------------
	.section	.nv.info,"",@"SHT_CUDA_INFO"
	.align	4


	//----- nvinfo : EIATTR_REGCOUNT
	.align		4
        /*0000*/ 	.byte	0x04, 0x2f
        /*0002*/ 	.short	(.L_4 - .L_3)
	.align		4
.L_3:
        /*0004*/ 	.word	index@(_Z13kernel_staticv)
        /*0008*/ 	.word	0x00000018


	//----- nvinfo : EIATTR_FRAME_SIZE
	.align		4
.L_4:
        /*000c*/ 	.byte	0x04, 0x11
        /*000e*/ 	.short	(.L_6 - .L_5)
	.align		4
.L_5:
        /*0010*/ 	.word	index@(_Z13kernel_staticv)
        /*0014*/ 	.word	0x00000010


	//----- nvinfo : EIATTR_REGCOUNT
	.align		4
.L_6:
        /*0018*/ 	.byte	0x04, 0x2f
        /*001a*/ 	.short	(.L_8 - .L_7)
	.align		4
.L_7:
        /*001c*/ 	.word	index@(_Z20kernel_dynamic_WRONGv)
        /*0020*/ 	.word	0x00000018


	//----- nvinfo : EIATTR_FRAME_SIZE
	.align		4
.L_8:
        /*0024*/ 	.byte	0x04, 0x11
        /*0026*/ 	.short	(.L_10 - .L_9)
	.align		4
.L_9:
        /*0028*/ 	.word	index@(_Z20kernel_dynamic_WRONGv)
        /*002c*/ 	.word	0x00000010


	//----- nvinfo : EIATTR_REGCOUNT
	.align		4
.L_10:
        /*0030*/ 	.byte	0x04, 0x2f
        /*0032*/ 	.short	(.L_12 - .L_11)
	.align		4
.L_11:
        /*0034*/ 	.word	index@(_Z20kernel_dynamic_RIGHTv)
        /*0038*/ 	.word	0x00000018


	//----- nvinfo : EIATTR_FRAME_SIZE
	.align		4
.L_12:
        /*003c*/ 	.byte	0x04, 0x11
        /*003e*/ 	.short	(.L_14 - .L_13)
	.align		4
.L_13:
        /*0040*/ 	.word	index@(_Z20kernel_dynamic_RIGHTv)
        /*0044*/ 	.word	0x00000010


	//----- nvinfo : EIATTR_MIN_STACK_SIZE
	.align		4
.L_14:
        /*0048*/ 	.byte	0x04, 0x12
        /*004a*/ 	.short	(.L_16 - .L_15)
	.align		4
.L_15:
        /*004c*/ 	.word	index@(_Z20kernel_dynamic_RIGHTv)
        /*0050*/ 	.word	0x00000010


	//----- nvinfo : EIATTR_MIN_STACK_SIZE
	.align		4
.L_16:
        /*0054*/ 	.byte	0x04, 0x12
        /*0056*/ 	.short	(.L_18 - .L_17)
	.align		4
.L_17:
        /*0058*/ 	.word	index@(_Z20kernel_dynamic_WRONGv)
        /*005c*/ 	.word	0x00000010


	//----- nvinfo : EIATTR_MIN_STACK_SIZE
	.align		4
.L_18:
        /*0060*/ 	.byte	0x04, 0x12
        /*0062*/ 	.short	(.L_20 - .L_19)
	.align		4
.L_19:
        /*0064*/ 	.word	index@(_Z13kernel_staticv)
        /*0068*/ 	.word	0x00000010
.L_20:


//--------------------- .nv.compat                --------------------------
	.section	.nv.compat,"",@"SHT_CUDA_COMPAT_INFO"
	.align	4
        /*0000*/ 	.byte	0x02, 0x09, 0x00, 0x00, 0x02, 0x02, 0x01, 0x00, 0x02, 0x05, 0x05, 0x00, 0x03, 0x07, 0x01, 0x01
        /*0010*/ 	.byte	0x02, 0x03, 0x00, 0x00, 0x02, 0x06, 0x01, 0x00, 0x04, 0x0b, 0x08, 0x00, 0x09, 0x00, 0x00, 0x00
        /*0020*/ 	.byte	0x00, 0x00, 0x00, 0x00


//--------------------- .nv.info._Z20kernel_dynamic_RIGHTv --------------------------
	.section	.nv.info._Z20kernel_dynamic_RIGHTv,"",@"SHT_CUDA_INFO"
	.sectionflags	@""
	.align	4


	//----- nvinfo : EIATTR_CUDA_API_VERSION
	.align		4
        /*0000*/ 	.byte	0x04, 0x37
        /*0002*/ 	.short	(.L_22 - .L_21)
.L_21:
        /*0004*/ 	.word	0x00000082


	//----- nvinfo : EIATTR_SPARSE_MMA_MASK
	.align		4
.L_22:
        /*0008*/ 	.byte	0x03, 0x50
        /*000a*/ 	.short	0x0000


	//----- nvinfo : EIATTR_MAXREG_COUNT
	.align		4
        /*000c*/ 	.byte	0x03, 0x1b
        /*000e*/ 	.short	0x00ff


	//----- nvinfo : EIATTR_NUM_BARRIERS
	.align		4
        /*0010*/ 	.byte	0x02, 0x4c
        /*0012*/ 	.byte	0x01
	.zero		1


	//----- nvinfo : EIATTR_EXTERNS
	.align		4
        /*0014*/ 	.byte	0x04, 0x0f
        /*0016*/ 	.short	(.L_24 - .L_23)


	//   ....[0]....
	.align		4
.L_23:
        /*0018*/ 	.word	index@(vprintf)


	//----- nvinfo : EIATTR_MERCURY_ISA_VERSION
	.align		4
.L_24:
        /*001c*/ 	.byte	0x03, 0x5f
        /*001e*/ 	.short	0x0101


	//----- nvinfo : EIATTR_VRC_CTA_INIT_COUNT
	.align		4
        /*0020*/ 	.byte	0x02, 0x4a
	.zero		1
	.zero		1


	//----- nvinfo : EIATTR_SYSCALL_OFFSETS
	.align		4
        /*0024*/ 	.byte	0x04, 0x46
        /*0026*/ 	.short	(.L_26 - .L_25)


	//   ....[0]....
.L_25:
        /*0028*/ 	.word	0x00000190


	//----- nvinfo : EIATTR_EXIT_INSTR_OFFSETS
	.align		4
.L_26:
        /*002c*/ 	.byte	0x04, 0x1c
        /*002e*/ 	.short	(.L_28 - .L_27)


	//   ....[0]....
.L_27:
        /*0030*/ 	.word	0x000001a0


	//----- nvinfo : EIATTR_SW_WAR
	.align		4
.L_28:
        /*0034*/ 	.byte	0x04, 0x36
        /*0036*/ 	.short	(.L_30 - .L_29)
.L_29:
        /*0038*/ 	.word	0x00000008
.L_30:


//--------------------- .nv.info._Z20kernel_dynamic_WRONGv --------------------------
	.section	.nv.info._Z20kernel_dynamic_WRONGv,"",@"SHT_CUDA_INFO"
	.sectionflags	@""
	.align	4


	//----- nvinfo : EIATTR_CUDA_API_VERSION
	.align		4
        /*0000*/ 	.byte	0x04, 0x37
        /*0002*/ 	.short	(.L_32 - .L_31)
.L_31:
        /*0004*/ 	.word	0x00000082


	//----- nvinfo : EIATTR_SPARSE_MMA_MASK
	.align		4
.L_32:
        /*0008*/ 	.byte	0x03, 0x50
        /*000a*/ 	.short	0x0000


	//----- nvinfo : EIATTR_MAXREG_COUNT
	.align		4
        /*000c*/ 	.byte	0x03, 0x1b
        /*000e*/ 	.short	0x00ff


	//----- nvinfo : EIATTR_NUM_BARRIERS
	.align		4
        /*0010*/ 	.byte	0x02, 0x4c
        /*0012*/ 	.byte	0x01
	.zero		1


	//----- nvinfo : EIATTR_EXTERNS
	.align		4
        /*0014*/ 	.byte	0x04, 0x0f
        /*0016*/ 	.short	(.L_34 - .L_33)


	//   ....[0]....
	.align		4
.L_33:
        /*0018*/ 	.word	index@(vprintf)


	//----- nvinfo : EIATTR_MERCURY_ISA_VERSION
	.align		4
.L_34:
        /*001c*/ 	.byte	0x03, 0x5f
        /*001e*/ 	.short	0x0101


	//----- nvinfo : EIATTR_VRC_CTA_INIT_COUNT
	.align		4
        /*0020*/ 	.byte	0x02, 0x4a
	.zero		1
	.zero		1


	//----- nvinfo : EIATTR_SYSCALL_OFFSETS
	.align		4
        /*0024*/ 	.byte	0x04, 0x46
        /*0026*/ 	.short	(.L_36 - .L_35)


	//   ....[0]....
.L_35:
        /*0028*/ 	.word	0x00000170


	//----- nvinfo : EIATTR_EXIT_INSTR_OFFSETS
	.align		4
.L_36:
        /*002c*/ 	.byte	0x04, 0x1c
        /*002e*/ 	.short	(.L_38 - .L_37)


	//   ....[0]....
.L_37:
        /*0030*/ 	.word	0x00000180


	//----- nvinfo : EIATTR_SW_WAR
	.align		4
.L_38:
        /*0034*/ 	.byte	0x04, 0x36
        /*0036*/ 	.short	(.L_40 - .L_39)
.L_39:
        /*0038*/ 	.word	0x00000008
.L_40:


//--------------------- .nv.info._Z13kernel_staticv --------------------------
	.section	.nv.info._Z13kernel_staticv,"",@"SHT_CUDA_INFO"
	.sectionflags	@""
	.align	4


	//----- nvinfo : EIATTR_CUDA_API_VERSION
	.align		4
        /*0000*/ 	.byte	0x04, 0x37
        /*0002*/ 	.short	(.L_42 - .L_41)
.L_41:
        /*0004*/ 	.word	0x00000082


	//----- nvinfo : EIATTR_SPARSE_MMA_MASK
	.align		4
.L_42:
        /*0008*/ 	.byte	0x03, 0x50
        /*000a*/ 	.short	0x0000


	//----- nvinfo : EIATTR_MAXREG_COUNT
	.align		4
        /*000c*/ 	.byte	0x03, 0x1b
        /*000e*/ 	.short	0x00ff


	//----- nvinfo : EIATTR_NUM_BARRIERS
	.align		4
        /*0010*/ 	.byte	0x02, 0x4c
        /*0012*/ 	.byte	0x01
	.zero		1


	//----- nvinfo : EIATTR_EXTERNS
	.align		4
        /*0014*/ 	.byte	0x04, 0x0f
        /*0016*/ 	.short	(.L_44 - .L_43)


	//   ....[0]....
	.align		4
.L_43:
        /*0018*/ 	.word	index@(vprintf)


	//----- nvinfo : EIATTR_MERCURY_ISA_VERSION
	.align		4
.L_44:
        /*001c*/ 	.byte	0x03, 0x5f
        /*001e*/ 	.short	0x0101


	//----- nvinfo : EIATTR_VRC_CTA_INIT_COUNT
	.align		4
        /*0020*/ 	.byte	0x02, 0x4a
	.zero		1
	.zero		1


	//----- nvinfo : EIATTR_SYSCALL_OFFSETS
	.align		4
        /*0024*/ 	.byte	0x04, 0x46
        /*0026*/ 	.short	(.L_46 - .L_45)


	//   ....[0]....
.L_45:
        /*0028*/ 	.word	0x000001c0


	//----- nvinfo : EIATTR_EXIT_INSTR_OFFSETS
	.align		4
.L_46:
        /*002c*/ 	.byte	0x04, 0x1c
        /*002e*/ 	.short	(.L_48 - .L_47)


	//   ....[0]....
.L_47:
        /*0030*/ 	.word	0x000001d0


	//----- nvinfo : EIATTR_SW_WAR
	.align		4
.L_48:
        /*0034*/ 	.byte	0x04, 0x36
        /*0036*/ 	.short	(.L_50 - .L_49)
.L_49:
        /*0038*/ 	.word	0x00000008
.L_50:


//--------------------- .nv.callgraph             --------------------------
	.section	.nv.callgraph,"",@"SHT_CUDA_CALLGRAPH"
	.align	4
	.sectionentsize	8
	.align		4
        /*0000*/ 	.word	0x00000000
	.align		4
        /*0004*/ 	.word	0xffffffff
	.align		4
        /*0008*/ 	.word	index@(_Z20kernel_dynamic_RIGHTv)
	.align		4
        /*000c*/ 	.word	index@(vprintf)
	.align		4
        /*0010*/ 	.word	index@(_Z20kernel_dynamic_WRONGv)
	.align		4
        /*0014*/ 	.word	index@(vprintf)
	.align		4
        /*0018*/ 	.word	index@(_Z13kernel_staticv)
	.align		4
        /*001c*/ 	.word	index@(vprintf)
	.align		4
        /*0020*/ 	.word	0x00000000
	.align		4
        /*0024*/ 	.word	0xfffffffe
	.align		4
        /*0028*/ 	.word	0x00000000
	.align		4
        /*002c*/ 	.word	0xfffffffd
	.align		4
        /*0030*/ 	.word	0x00000000
	.align		4
        /*0034*/ 	.word	0xfffffffc


//--------------------- .nv.constant4             --------------------------
	.section	.nv.constant4,"a",@progbits
	.align	8
	.align		8
.nv.constant4:
        /*0000*/ 	.dword	vprintf
	.align		8
        /*0008*/ 	.dword	$str
	.align		8
        /*0010*/ 	.dword	$str$1
	.align		8
        /*0018*/ 	.dword	$str$2


//--------------------- .text._Z20kernel_dynamic_RIGHTv --------------------------
	.section	.text._Z20kernel_dynamic_RIGHTv,"ax",@progbits
	.align	128
        .global         _Z20kernel_dynamic_RIGHTv
        .type           _Z20kernel_dynamic_RIGHTv,@function
        .size           _Z20kernel_dynamic_RIGHTv,(.L_x_6 - _Z20kernel_dynamic_RIGHTv)
        .other          _Z20kernel_dynamic_RIGHTv,@"STO_CUDA_ENTRY STV_DEFAULT"
_Z20kernel_dynamic_RIGHTv:
.text._Z20kernel_dynamic_RIGHTv:
[----:B------:R-:W0:Y:S01]  /*0000*/  LDC R1, c[0x0][0x37c] ;  /* 0x0000df00ff017b82 */ /* 0x000e220000000800 */
[----:B------:R-:W1:Y:S07]  /*0010*/  S2R R12, SR_TID.X ;  /* 0x00000000000c7919 */ /* 0x000e6e0000002100 */
[----:B------:R-:W2:Y:S01]  /*0020*/  S2UR UR5, SR_CgaCtaId ;  /* 0x00000000000579c3 */ /* 0x000ea20000008800 */
[----:B------:R-:W-:Y:S01]  /*0030*/  UMOV UR4, 0x400 ;  /* 0x0000040000047882 */ /* 0x000fe20000000000 */
[----:B------:R-:W-:Y:S01]  /*0040*/  IMAD.MOV.U32 R2, RZ, RZ, 0x2a ;  /* 0x0000002aff027424 */ /* 0x000fe200078e00ff */
[----:B------:R-:W-:Y:S01]  /*0050*/  MOV R0, 0x0 ;  /* 0x0000000000007802 */ /* 0x000fe20000000f00 */
[----:B0-----:R-:W-:Y:S01]  /*0060*/  VIADD R1, R1, 0xfffffff0 ;  /* 0xfffffff001017836 */ /* 0x001fe20000000000 */
[----:B------:R-:W0:Y:S03]  /*0070*/  LDCU.64 UR6, c[0x4][0x18] ;  /* 0x01000300ff0677ac */ /* 0x000e260008000a00 */
[----:B------:R3:W4:Y:S01]  /*0080*/  LDC.64 R8, c[0x4][R0] ;  /* 0x0100000000087b82 */ /* 0x0007220000000a00 */
[----:B0-----:R-:W-:Y:S01]  /*0090*/  MOV R4, UR6 ;  /* 0x0000000600047c02 */ /* 0x001fe20008000f00 */
[----:B--2---:R-:W-:Y:S01]  /*00a0*/  ULEA UR4, UR5, UR4, 0x18 ;  /* 0x0000000405047291 */ /* 0x004fe2000f8ec0ff */
[----:B------:R-:W-:Y:S01]  /*00b0*/  IMAD.U32 R5, RZ, RZ, UR7 ;  /* 0x00000007ff057e24 */ /* 0x000fe2000f8e00ff */
[----:B------:R-:W0:Y:S04]  /*00c0*/  LDCU UR5, c[0x0][0x2fc] ;  /* 0x00005f80ff0577ac */ /* 0x000e280008000800 */
[----:B-1----:R-:W-:Y:S01]  /*00d0*/  LEA R3, R12, UR4, 0x2 ;  /* 0x000000040c037c11 */ /* 0x002fe2000f8e10ff */
[----:B------:R-:W-:-:S04]  /*00e0*/  IMAD.MOV.U32 R14, RZ, RZ, R12 ;  /* 0x000000ffff0e7224 */ /* 0x000fc800078e000c */
[----:B------:R-:W1:Y:S01]  /*00f0*/  LDCU UR4, c[0x0][0x2f8] ;  /* 0x00005f00ff0477ac */ /* 0x000e620008000800 */
[----:B------:R-:W-:Y:S04]  /*0100*/  STS [R3+0x80], R2 ;  /* 0x0000800203007388 */ /* 0x000fe80000000800 */
[----:B------:R-:W-:Y:S01]  /*0110*/  STS [R3], R12 ;  /* 0x0000000c03007388 */ /* 0x000fe20000000800 */
[----:B------:R-:W-:Y:S01]  /*0120*/  BAR.SYNC.DEFER_BLOCKING 0x0 ;  /* 0x0000000000007b1d */ /* 0x000fe20000010000 */
[----:B-1----:R-:W-:-:S04]  /*0130*/  IADD3 R6, P0, PT, R1, UR4, RZ ;  /* 0x0000000401067c10 */ /* 0x002fc8000ff1e0ff */
[----:B0-----:R-:W-:Y:S01]  /*0140*/  IADD3.X R7, PT, PT, RZ, UR5, RZ, P0, !PT ;  /* 0x00000005ff077c10 */ /* 0x001fe200087fe4ff */
[----:B------:R-:W-:Y:S04]  /*0150*/  LDS R13, [R3] ;  /* 0x00000000030d7984 */ /* 0x000fe80000000800 */
[----:B------:R-:W0:Y:S04]  /*0160*/  LDS R15, [R3+0x80] ;  /* 0x00008000030f7984 */ /* 0x000e280000000800 */
[----:B0---4-:R3:W-:Y:S02]  /*0170*/  STL.128 [R1], R12 ;  /* 0x0000000c01007387 */ /* 0x0117e40000100c00 */
[----:B------:R-:W-:-:S07]  /*0180*/  LEPC R20, `(.L_x_0) ;  /* 0x000000001014794e */ /* 0x000fce0000000000 */
[----:B---3--:R-:W-:Y:S05]  /*0190*/  CALL.ABS.NOINC R8 ;  /* 0x0000000008007343 */ /* 0x008fea0003c00000 */
.L_x_0:
[----:B------:R-:W-:Y:S05]  /*01a0*/  EXIT ;  /* 0x000000000000794d */ /* 0x000fea0003800000 */
.L_x_1:
[----:B------:R-:W-:-:S00]  /*01b0*/  BRA `(.L_x_1) ;  /* 0xfffffffc00fc7947 */ /* 0x000fc0000383ffff */
[----:B------:R-:W-:-:S00]  /*01c0*/  NOP ;  /* 0x0000000000007918 */ /* 0x000fc00000000000 */
        /* <DEDUP_REMOVED lines=11> */
.L_x_6:


//--------------------- .text._Z20kernel_dynamic_WRONGv --------------------------
	.section	.text._Z20kernel_dynamic_WRONGv,"ax",@progbits
	.align	128
        .global         _Z20kernel_dynamic_WRONGv
        .type           _Z20kernel_dynamic_WRONGv,@function
        .size           _Z20kernel_dynamic_WRONGv,(.L_x_7 - _Z20kernel_dynamic_WRONGv)
        .other          _Z20kernel_dynamic_WRONGv,@"STO_CUDA_ENTRY STV_DEFAULT"
_Z20kernel_dynamic_WRONGv:
.text._Z20kernel_dynamic_WRONGv:
[----:B------:R-:W0:Y:S01]  /*0000*/  LDC R1, c[0x0][0x37c] ;  /* 0x0000df00ff017b82 */ /* 0x000e220000000800 */
[----:B------:R-:W1:Y:S07]  /*0010*/  S2R R12, SR_TID.X ;  /* 0x00000000000c7919 */ /* 0x000e6e0000002100 */
[----:B------:R-:W2:Y:S01]  /*0020*/  S2UR UR5, SR_CgaCtaId ;  /* 0x00000000000579c3 */ /* 0x000ea20000008800 */
[----:B------:R-:W-:Y:S01]  /*0030*/  UMOV UR4, 0x400 ;  /* 0x0000040000047882 */ /* 0x000fe20000000000 */
[----:B0-----:R-:W-:Y:S01]  /*0040*/  VIADD R1, R1, 0xfffffff0 ;  /* 0xfffffff001017836 */ /* 0x001fe20000000000 */
[----:B------:R-:W-:Y:S01]  /*0050*/  MOV R0, 0x0 ;  /* 0x0000000000007802 */ /* 0x000fe20000000f00 */
[----:B------:R-:W0:Y:S04]  /*0060*/  LDCU.64 UR6, c[0x4][0x10] ;  /* 0x01000200ff0677ac */ /* 0x000e280008000a00 */
[----:B------:R3:W4:Y:S01]  /*0070*/  LDC.64 R8, c[0x4][R0] ;  /* 0x0100000000087b82 */ /* 0x0007220000000a00 */
[----:B0-----:R-:W-:Y:S01]  /*0080*/  MOV R4, UR6 ;  /* 0x0000000600047c02 */ /* 0x001fe20008000f00 */
[----:B------:R-:W-:Y:S01]  /*0090*/  IMAD.U32 R5, RZ, RZ, UR7 ;  /* 0x00000007ff057e24 */ /* 0x000fe2000f8e00ff */
[----:B--2---:R-:W-:Y:S01]  /*00a0*/  ULEA UR4, UR5, UR4, 0x18 ;  /* 0x0000000405047291 */ /* 0x004fe2000f8ec0ff */
[----:B------:R-:W0:Y:S05]  /*00b0*/  LDCU UR5, c[0x0][0x2fc] ;  /* 0x00005f80ff0577ac */ /* 0x000e2a0008000800 */
[----:B-1----:R-:W-:Y:S01]  /*00c0*/  LEA R3, R12, UR4, 0x2 ;  /* 0x000000040c037c11 */ /* 0x002fe2000f8e10ff */
[----:B------:R-:W-:-:S04]  /*00d0*/  IMAD.MOV.U32 R14, RZ, RZ, R12 ;  /* 0x000000ffff0e7224 */ /* 0x000fc800078e000c */
[----:B------:R-:W1:Y:S01]  /*00e0*/  LDCU UR4, c[0x0][0x2f8] ;  /* 0x00005f00ff0477ac */ /* 0x000e620008000800 */
[----:B------:R-:W-:Y:S01]  /*00f0*/  STS [R3], R12 ;  /* 0x0000000c03007388 */ /* 0x000fe20000000800 */
[----:B------:R-:W-:Y:S01]  /*0100*/  BAR.SYNC.DEFER_BLOCKING 0x0 ;  /* 0x0000000000007b1d */ /* 0x000fe20000010000 */
[----:B-1----:R-:W-:-:S04]  /*0110*/  IADD3 R6, P0, PT, R1, UR4, RZ ;  /* 0x0000000401067c10 */ /* 0x002fc8000ff1e0ff */
[----:B0-----:R-:W-:Y:S01]  /*0120*/  IADD3.X R7, PT, PT, RZ, UR5, RZ, P0, !PT ;  /* 0x00000005ff077c10 */ /* 0x001fe200087fe4ff */
[----:B------:R-:W0:Y:S02]  /*0130*/  LDS R13, [R3] ;  /* 0x00000000030d7984 */ /* 0x000e240000000800 */
[----:B0-----:R-:W-:-:S05]  /*0140*/  IMAD.MOV.U32 R15, RZ, RZ, R13 ;  /* 0x000000ffff0f7224 */ /* 0x001fca00078e000d */
[----:B----4-:R3:W-:Y:S02]  /*0150*/  STL.128 [R1], R12 ;  /* 0x0000000c01007387 */ /* 0x0107e40000100c00 */
[----:B------:R-:W-:-:S07]  /*0160*/  LEPC R20, `(.L_x_2) ;  /* 0x000000001014794e */ /* 0x000fce0000000000 */
[----:B---3--:R-:W-:Y:S05]  /*0170*/  CALL.ABS.NOINC R8 ;  /* 0x0000000008007343 */ /* 0x008fea0003c00000 */
.L_x_2:
[----:B------:R-:W-:Y:S05]  /*0180*/  EXIT ;  /* 0x000000000000794d */ /* 0x000fea0003800000 */
.L_x_3:
        /* <DEDUP_REMOVED lines=15> */
.L_x_7:


//--------------------- .text._Z13kernel_staticv  --------------------------
	.section	.text._Z13kernel_staticv,"ax",@progbits
	.align	128
        .global         _Z13kernel_staticv
        .type           _Z13kernel_staticv,@function
        .size           _Z13kernel_staticv,(.L_x_8 - _Z13kernel_staticv)
        .other          _Z13kernel_staticv,@"STO_CUDA_ENTRY STV_DEFAULT"
_Z13kernel_staticv:
.text._Z13kernel_staticv:
[----:B------:R-:W0:Y:S01]  /*0000*/  LDC R1, c[0x0][0x37c] ;  /* 0x0000df00ff017b82 */ /* 0x000e220000000800 */
[----:B------:R-:W1:Y:S07]  /*0010*/  S2R R12, SR_TID.X ;  /* 0x00000000000c7919 */ /* 0x000e6e0000002100 */
[----:B------:R-:W2:Y:S01]  /*0020*/  S2UR UR6, SR_CgaCtaId ;  /* 0x00000000000679c3 */ /* 0x000ea20000008800 */
[----:B------:R-:W-:Y:S01]  /*0030*/  UMOV UR4, 0x400 ;  /* 0x0000040000047882 */ /* 0x000fe20000000000 */
[----:B------:R-:W-:Y:S01]  /*0040*/  IMAD.MOV.U32 R5, RZ, RZ, 0x2a ;  /* 0x0000002aff057424 */ /* 0x000fe200078e00ff */
[----:B------:R-:W-:Y:S01]  /*0050*/  UIADD3 UR5, UPT, UPT, UR4, 0x80, URZ ;  /* 0x0000008004057890 */ /* 0x000fe2000fffe0ff */
[----:B0-----:R-:W-:Y:S01]  /*0060*/  VIADD R1, R1, 0xfffffff0 ;  /* 0xfffffff001017836 */ /* 0x001fe20000000000 */
[----:B------:R-:W-:-:S04]  /*0070*/  MOV R2, 0x0 ;  /* 0x0000000000027802 */ /* 0x000fc80000000f00 */
[----:B------:R0:W3:Y:S01]  /*0080*/  LDC.64 R8, c[0x4][R2] ;  /* 0x0100000002087b82 */ /* 0x0000e20000000a00 */
[----:B--2---:R-:W-:Y:S02]  /*0090*/  ULEA UR5, UR6, UR5, 0x18 ;  /* 0x0000000506057291 */ /* 0x004fe4000f8ec0ff */
[----:B------:R-:W-:Y:S01]  /*00a0*/  ULEA UR4, UR6, UR4, 0x18 ;  /* 0x0000000406047291 */ /* 0x000fe2000f8ec0ff */
[----:B------:R-:W2:Y:S03]  /*00b0*/  LDCU.64 UR6, c[0x4][0x8] ;  /* 0x01000100ff0677ac */ /* 0x000ea60008000a00 */
[C---:B-1----:R-:W-:Y:S01]  /*00c0*/  LEA R0, R12.reuse, UR5, 0x2 ;  /* 0x000000050c007c11 */ /* 0x042fe2000f8e10ff */
[----:B------:R-:W-:Y:S01]  /*00d0*/  IMAD.MOV.U32 R14, RZ, RZ, R12 ;  /* 0x000000ffff0e7224 */ /* 0x000fe200078e000c */
[----:B------:R-:W-:-:S03]  /*00e0*/  LEA R3, R12, UR4, 0x2 ;  /* 0x000000040c037c11 */ /* 0x000fc6000f8e10ff */
[----:B------:R-:W1:Y:S01]  /*00f0*/  LDCU UR5, c[0x0][0x2fc] ;  /* 0x00005f80ff0577ac */ /* 0x000e620008000800 */
[----:B------:R4:W-:Y:S01]  /*0100*/  STS [R0], R5 ;  /* 0x0000000500007388 */ /* 0x0009e20000000800 */
[----:B------:R-:W5:Y:S03]  /*0110*/  LDCU UR4, c[0x0][0x2f8] ;  /* 0x00005f00ff0477ac */ /* 0x000f660008000800 */
[----:B------:R-:W-:Y:S01]  /*0120*/  STS [R3], R12 ;  /* 0x0000000c03007388 */ /* 0x000fe20000000800 */
[----:B------:R-:W-:Y:S01]  /*0130*/  BAR.SYNC.DEFER_BLOCKING 0x0 ;  /* 0x0000000000007b1d */ /* 0x000fe20000010000 */
[----:B--2---:R-:W-:Y:S01]  /*0140*/  MOV R4, UR6 ;  /* 0x0000000600047c02 */ /* 0x004fe20008000f00 */
[----:B----4-:R-:W-:Y:S01]  /*0150*/  IMAD.U32 R5, RZ, RZ, UR7 ;  /* 0x00000007ff057e24 */ /* 0x010fe2000f8e00ff */
[----:B-----5:R-:W-:-:S04]  /*0160*/  IADD3 R6, P0, PT, R1, UR4, RZ ;  /* 0x0000000401067c10 */ /* 0x020fc8000ff1e0ff */
[----:B-1----:R-:W-:Y:S01]  /*0170*/  IADD3.X R7, PT, PT, RZ, UR5, RZ, P0, !PT ;  /* 0x00000005ff077c10 */ /* 0x002fe200087fe4ff */
[----:B------:R-:W-:Y:S04]  /*0180*/  LDS R13, [R3] ;  /* 0x00000000030d7984 */ /* 0x000fe80000000800 */
[----:B------:R-:W1:Y:S04]  /*0190*/  LDS R15, [R0] ;  /* 0x00000000000f7984 */ /* 0x000e680000000800 */
[----:B-1-3--:R0:W-:Y:S02]  /*01a0*/  STL.128 [R1], R12 ;  /* 0x0000000c01007387 */ /* 0x00a1e40000100c00 */
[----:B------:R-:W-:-:S07]  /*01b0*/  LEPC R20, `(.L_x_4) ;  /* 0x000000001014794e */ /* 0x000fce0000000000 */
[----:B0-----:R-:W-:Y:S05]  /*01c0*/  CALL.ABS.NOINC R8 ;  /* 0x0000000008007343 */ /* 0x001fea0003c00000 */
.L_x_4:
[----:B------:R-:W-:Y:S05]  /*01d0*/  EXIT ;  /* 0x000000000000794d */ /* 0x000fea0003800000 */
.L_x_5:
        /* <DEDUP_REMOVED lines=10> */
.L_x_8:


//--------------------- .nv.global.init           --------------------------
	.section	.nv.global.init,"aw",@progbits
.nv.global.init:
	.type		$str,@object
	.size		$str,($str$2 - $str)
$str:
        /*0000*/ 	.byte	0x53, 0x54, 0x41, 0x54, 0x49, 0x43, 0x20, 0x64, 0x61, 0x74, 0x61, 0x5f, 0x31, 0x5b, 0x25, 0x64
        /*0010*/ 	.byte	0x5d, 0x20, 0x3d, 0x20, 0x25, 0x64, 0x2c, 0x20, 0x64, 0x61, 0x74, 0x61, 0x5f, 0x32, 0x5b, 0x25
        /*0020*/ 	.byte	0x64, 0x5d, 0x20, 0x3d, 0x20, 0x25, 0x64, 0x0a, 0x00
	.type		$str$2,@object
	.size		$str$2,($str$1 - $str$2)
$str$2:
        /*0029*/ 	.byte	0x44, 0x59, 0x4e, 0x41, 0x4d, 0x49, 0x43, 0x20, 0x52, 0x49, 0x47, 0x48, 0x54, 0x20, 0x64, 0x61
        /*0039*/ 	.byte	0x74, 0x61, 0x5f, 0x31, 0x5b, 0x25, 0x64, 0x5d, 0x20, 0x3d, 0x20, 0x25, 0x64, 0x2c, 0x20, 0x64
        /*0049*/ 	.byte	0x61, 0x74, 0x61, 0x5f, 0x32, 0x5b, 0x25, 0x64, 0x5d, 0x20, 0x3d, 0x20, 0x25, 0x64, 0x0a, 0x00
	.type		$str$1,@object
	.size		$str$1,(.L_1 - $str$1)
$str$1:
        /*0059*/ 	.byte	0x44, 0x59, 0x4e, 0x41, 0x4d, 0x49, 0x43, 0x20, 0x57, 0x52, 0x4f, 0x4e, 0x47, 0x20, 0x64, 0x61
        /*0069*/ 	.byte	0x74, 0x61, 0x5f, 0x31, 0x5b, 0x25, 0x64, 0x5d, 0x20, 0x3d, 0x20, 0x25, 0x64, 0x2c, 0x20, 0x64
        /*0079*/ 	.byte	0x61, 0x74, 0x61, 0x5f, 0x32, 0x5b, 0x25, 0x64, 0x5d, 0x20, 0x3d, 0x20, 0x25, 0x64, 0x0a, 0x00
.L_1:


//--------------------- .nv.shared._Z20kernel_dynamic_RIGHTv --------------------------
	.section	.nv.shared._Z20kernel_dynamic_RIGHTv,"aw",@nobits
	.sectionflags	@""
	.align	16
	.zero		1024


//--------------------- .nv.shared.reserved.0     --------------------------
	.section	.nv.shared.reserved.0,"aw",@nobits
	.weak		__nv_reservedSMEM_offset_0_alias
	.size		__nv_reservedSMEM_offset_0_alias, 0, 64
	.other		__nv_reservedSMEM_offset_0_alias,@"STO_CUDA_RESERVED_SHARED STV_DEFAULT"
__nv_reservedSMEM_offset_0_alias:
	.zero		0
	.zero		64


//--------------------- .nv.shared._Z20kernel_dynamic_WRONGv --------------------------
	.section	.nv.shared._Z20kernel_dynamic_WRONGv,"aw",@nobits
	.sectionflags	@""
	.align	16
	.zero		1024


//--------------------- .nv.shared._Z13kernel_staticv --------------------------
	.section	.nv.shared._Z13kernel_staticv,"aw",@nobits
	.sectionflags	@""
	.align	16
.nv.shared._Z13kernel_staticv:
	.zero		1280


//--------------------- .nv.constant0._Z20kernel_dynamic_RIGHTv --------------------------
	.section	.nv.constant0._Z20kernel_dynamic_RIGHTv,"a",@progbits
	.sectionflags	@""
	.align	4
.nv.constant0._Z20kernel_dynamic_RIGHTv:
	.zero		896


//--------------------- .nv.constant0._Z20kernel_dynamic_WRONGv --------------------------
	.section	.nv.constant0._Z20kernel_dynamic_WRONGv,"a",@progbits
	.sectionflags	@""
	.align	4
.nv.constant0._Z20kernel_dynamic_WRONGv:
	.zero		896


//--------------------- .nv.constant0._Z13kernel_staticv --------------------------
	.section	.nv.constant0._Z13kernel_staticv,"a",@progbits
	.sectionflags	@""
	.align	4
.nv.constant0._Z13kernel_staticv:
	.zero		896


//--------------------- SYMBOLS --------------------------

	.type		.nv.reservedSmem.offset0,@object
	.size		.nv.reservedSmem.offset0,0x4
	.type		.nv.reservedSmem.cap,@object
	.size		.nv.reservedSmem.cap,0x4
	.type		vprintf,@function
